	.headerflags	@"EF_CUDA_TEXMODE_UNIFIED EF_CUDA_64BIT_ADDRESS EF_CUDA_ACCELERATORS EF_CUDA_SM90 EF_CUDA_VIRTUAL_SM(EF_CUDA_SM90)"
	.elftype	@"ET_EXEC"


//--------------------- .nv.info                  --------------------------
	.section	.nv.info,"",@"SHT_CUDA_INFO"
	.align	4


	//----- nvinfo : EIATTR_REGCOUNT
	.align		4
        /*0000*/ 	.byte	0x04, 0x2f
        /*0002*/ 	.short	(.L_1 - .L_0)
	.align		4
.L_0:
        /*0004*/ 	.word	index@(triton_poi_fused_add_clamp_div_0)
        /*0008*/ 	.word	0x0000000c


	//----- nvinfo : EIATTR_MIN_STACK_SIZE
	.align		4
.L_1:
        /*000c*/ 	.byte	0x04, 0x12
        /*000e*/ 	.short	(.L_3 - .L_2)
	.align		4
.L_2:
        /*0010*/ 	.word	index@(triton_poi_fused_add_clamp_div_0)
        /*0014*/ 	.word	0x00000000


	//----- nvinfo : EIATTR_FRAME_SIZE
	.align		4
.L_3:
        /*0018*/ 	.byte	0x04, 0x11
        /*001a*/ 	.short	(.L_5 - .L_4)
	.align		4
.L_4:
        /*001c*/ 	.word	index@(triton_poi_fused_add_clamp_div_0)
        /*0020*/ 	.word	0x00000000


	//----- nvinfo : EIATTR_MIN_STACK_SIZE
	.align		4
.L_5:
        /*0024*/ 	.byte	0x04, 0x12
        /*0026*/ 	.short	(.L_7 - .L_6)
	.align		4
.L_6:
        /*0028*/ 	.word	index@(triton_poi_fused_add_clamp_div_0)
        /*002c*/ 	.word	0x00000000
.L_7:


//--------------------- .nv.info.triton_poi_fused_add_clamp_div_0 --------------------------
	.section	.nv.info.triton_poi_fused_add_clamp_div_0,"",@"SHT_CUDA_INFO"
	.sectionflags	@""
	.align	4


	//----- nvinfo : EIATTR_CUDA_API_VERSION
	.align		4
        /*0000*/ 	.byte	0x04, 0x37
        /*0002*/ 	.short	(.L_9 - .L_8)
.L_8:
        /*0004*/ 	.word	0x0000007c


	//----- nvinfo : EIATTR_KPARAM_INFO
	.align		4
.L_9:
        /*0008*/ 	.byte	0x04, 0x17
        /*000a*/ 	.short	(.L_11 - .L_10)
.L_10:
        /*000c*/ 	.word	0x00000000
        /*0010*/ 	.short	0x0002
        /*0012*/ 	.short	0x0010
        /*0014*/ 	.byte	0x00, 0xf0, 0x11, 0x00


	//----- nvinfo : EIATTR_KPARAM_INFO
	.align		4
.L_11:
        /*0018*/ 	.byte	0x04, 0x17
        /*001a*/ 	.short	(.L_13 - .L_12)
.L_12:
        /*001c*/ 	.word	0x00000000
        /*0020*/ 	.short	0x0001
        /*0022*/ 	.short	0x0008
        /*0024*/ 	.byte	0x00, 0xf4, 0x21, 0x00


	//----- nvinfo : EIATTR_KPARAM_INFO
	.align		4
.L_13:
        /*0028*/ 	.byte	0x04, 0x17
        /*002a*/ 	.short	(.L_15 - .L_14)
.L_14:
        /*002c*/ 	.word	0x00000000
        /*0030*/ 	.short	0x0000
        /*0032*/ 	.short	0x0000
        /*0034*/ 	.byte	0x00, 0xf4, 0x21, 0x00


	//----- nvinfo : EIATTR_SPARSE_MMA_MASK
	.align		4
.L_15:
        /*0038*/ 	.byte	0x03, 0x50
        /*003a*/ 	.short	0x0000


	//----- nvinfo : EIATTR_MAXREG_COUNT
	.align		4
        /*003c*/ 	.byte	0x03, 0x1b
        /*003e*/ 	.short	0x00ff


	//----- nvinfo : EIATTR_EXIT_INSTR_OFFSETS
	.align		4
        /*0040*/ 	.byte	0x04, 0x1c
        /*0042*/ 	.short	(.L_17 - .L_16)


	//   ....[0]....
.L_16:
        /*0044*/ 	.word	0x000001f0


	//   ....[1]....
        /*0048*/ 	.word	0x00000210


	//----- nvinfo : EIATTR_REQNTID
	.align		4
.L_17:
        /*004c*/ 	.byte	0x04, 0x10
        /*004e*/ 	.short	(.L_19 - .L_18)
.L_18:
        /*0050*/ 	.word	0x00000080
        /*0054*/ 	.word	0x00000001
        /*0058*/ 	.word	0x00000001


	//----- nvinfo : EIATTR_CRS_STACK_SIZE
	.align		4
.L_19:
        /*005c*/ 	.byte	0x04, 0x1e
        /*005e*/ 	.short	(.L_21 - .L_20)
.L_20:
        /*0060*/ 	.word	0x00000000


	//----- nvinfo : EIATTR_CBANK_PARAM_SIZE
	.align		4
.L_21:
        /*0064*/ 	.byte	0x03, 0x19
        /*0066*/ 	.short	0x0014


	//----- nvinfo : EIATTR_PARAM_CBANK
	.align		4
        /*0068*/ 	.byte	0x04, 0x0a
        /*006a*/ 	.short	(.L_23 - .L_22)
	.align		4
.L_22:
        /*006c*/ 	.word	index@(.nv.constant0.triton_poi_fused_add_clamp_div_0)
        /*0070*/ 	.short	0x0210
        /*0072*/ 	.short	0x0014


	//----- nvinfo : EIATTR_SW_WAR
	.align		4
.L_23:
        /*0074*/ 	.byte	0x04, 0x36
        /*0076*/ 	.short	(.L_25 - .L_24)
.L_24:
        /*0078*/ 	.word	0x00000008
.L_25:


//--------------------- .nv.callgraph             --------------------------
	.section	.nv.callgraph,"",@"SHT_CUDA_CALLGRAPH"
	.align	4
	.sectionentsize	8
	.align		4
        /*0000*/ 	.word	0x00000000
	.align		4
        /*0004*/ 	.word	0xffffffff
	.align		4
        /*0008*/ 	.word	0x00000000
	.align		4
        /*000c*/ 	.word	0xfffffffe
	.align		4
        /*0010*/ 	.word	0x00000000
	.align		4
        /*0014*/ 	.word	0xfffffffd
	.align		4
        /*0018*/ 	.word	0x00000000
	.align		4
        /*001c*/ 	.word	0xfffffffc


//--------------------- .text.triton_poi_fused_add_clamp_div_0 --------------------------
	.section	.text.triton_poi_fused_add_clamp_div_0,"ax",@progbits
	.align	128
        .global         triton_poi_fused_add_clamp_div_0
        .type           triton_poi_fused_add_clamp_div_0,@function
        .size           triton_poi_fused_add_clamp_div_0,(.L_x_3 - triton_poi_fused_add_clamp_div_0)
        .other          triton_poi_fused_add_clamp_div_0,@"STO_CUDA_ENTRY STV_DEFAULT"
triton_poi_fused_add_clamp_div_0:
.text.triton_poi_fused_add_clamp_div_0:
[----:B------:R-:W0:Y:S02]  /*0000*/  LDC R1, c[0x0][0x28] ;  /* 0x00000a00ff017b82 */ /* 0x000e240000000800 */
[----:B------:R-:W1:Y:S01]  /*0010*/  S2R R0, SR_TID.X ;  /* 0x0000000000007919 */ /* 0x000e620000002100 */
[----:B------:R-:W2:Y:S01]  /*0020*/  LDC.64 R4, c[0x0][0x218] ;  /* 0x00008600ff047b82 */ /* 0x000ea20000000a00 */
[----:B------:R-:W-:Y:S01]  /*0030*/  ULDC.64 UR4, c[0x0][0x208] ;  /* 0x0000820000047ab9 */ /* 0x000fe20000000a00 */
[----:B------:R-:W-:Y:S01]  /*0040*/  BSSY B0, `(.L_x_0) ;  /* 0x000000b000007945 */ /* 0x000fe20003800000 */
[----:B------:R-:W3:Y:S01]  /*0050*/  S2R R7, SR_CTAID.X ;  /* 0x0000000000077919 */ /* 0x000ee20000002500 */
[----:B------:R-:W-:Y:S01]  /*0060*/  CS2R R2, SRZ ;  /* 0x0000000000027805 */ /* 0x000fe2000001ff00 */
[----:B-1----:R-:W-:-:S05]  /*0070*/  IMAD.SHL.U32 R0, R0, 0x2, RZ ;  /* 0x0000000200007824 */ /* 0x002fca00078e00ff */
[----:B------:R-:W-:-:S05]  /*0080*/  LOP3.LUT R0, R0, 0xfe, RZ, 0xc0, !PT ;  /* 0x000000fe00007812 */ /* 0x000fca00078ec0ff */
[----:B---3--:R-:W-:-:S05]  /*0090*/  IMAD R7, R7, 0x100, R0 ;  /* 0x0000010007077824 */ /* 0x008fca00078e0200 */
[----:B------:R-:W-:-:S13]  /*00a0*/  ISETP.GE.AND P0, PT, R7, 0x100, PT ;  /* 0x000001000700780c */ /* 0x000fda0003f06270 */
[----:B--2---:R-:W-:Y:S05]  /*00b0*/  @P0 BRA `(.L_x_1) ;  /* 0x00000000000c0947 */ /* 0x004fea0003800000 */
[----:B------:R-:W1:Y:S02]  /*00c0*/  LDC.64 R2, c[0x0][0x210] ;  /* 0x00008400ff027b82 */ /* 0x000e640000000a00 */
[----:B-1----:R-:W-:-:S06]  /*00d0*/  IMAD.WIDE R2, R7, 0x4, R2 ;  /* 0x0000000407027825 */ /* 0x002fcc00078e0202 */
[----:B------:R-:W5:Y:S02]  /*00e0*/  LDG.E.64 R2, desc[UR4][R2.64] ;  /* 0x0000000402027981 */ /* 0x000f64000c1e1b00 */
.L_x_1:
[----:B------:R-:W-:Y:S05]  /*00f0*/  BSYNC B0 ;  /* 0x0000000000007941 */ /* 0x000fea0003800000 */
.L_x_0:
[----:B-----5:R-:W-:Y:S01]  /*0100*/  FADD R2, R2, 3 ;  /* 0x4040000002027421 */ /* 0x020fe20000000000 */
[----:B------:R-:W-:-:S04]  /*0110*/  FADD R3, R3, 3 ;  /* 0x4040000003037421 */ /* 0x000fc80000000000 */
[C---:B------:R-:W-:Y:S02]  /*0120*/  FSETP.GTU.AND P1, PT, R2.reuse, RZ, PT ;  /* 0x000000ff0200720b */ /* 0x040fe40003f2c000 */
[C---:B------:R-:W-:Y:S02]  /*0130*/  FSETP.GTU.AND P2, PT, R3.reuse, RZ, PT ;  /* 0x000000ff0300720b */ /* 0x040fe40003f4c000 */
[----:B------:R-:W-:Y:S02]  /*0140*/  FSEL R2, R2, RZ, P1 ;  /* 0x000000ff02027208 */ /* 0x000fe40000800000 */
[----:B------:R-:W-:Y:S02]  /*0150*/  FSEL R3, R3, RZ, P2 ;  /* 0x000000ff03037208 */ /* 0x000fe40001000000 */
[C---:B------:R-:W-:Y:S01]  /*0160*/  FSETP.GEU.AND P3, PT, R2.reuse, 6, PT ;  /* 0x40c000000200780b */ /* 0x040fe20003f6e000 */
[C---:B------:R-:W-:Y:S01]  /*0170*/  FMUL R8, R2.reuse, 0.16666667163372039795 ;  /* 0x3e2aaaab02087820 */ /* 0x040fe20000400000 */
[C---:B------:R-:W-:Y:S01]  /*0180*/  FSETP.GEU.AND P4, PT, R3.reuse, 6, PT ;  /* 0x40c000000300780b */ /* 0x040fe20003f8e000 */
[----:B------:R-:W-:Y:S01]  /*0190*/  FMUL R9, R3, 0.16666667163372039795 ;  /* 0x3e2aaaab03097820 */ /* 0x000fe20000400000 */
[----:B------:R-:W-:-:S02]  /*01a0*/  FSETP.NAN.AND P1, PT, R2, R2, PT ;  /* 0x000000020200720b */ /* 0x000fc40003f28000 */
[----:B------:R-:W-:Y:S01]  /*01b0*/  FSETP.NAN.AND P2, PT, R3, R3, PT ;  /* 0x000000030300720b */ /* 0x000fe20003f48000 */
[----:B------:R-:W-:-:S06]  /*01c0*/  IMAD.WIDE R2, R7, 0x4, R4 ;  /* 0x0000000407027825 */ /* 0x000fcc00078e0204 */
[----:B------:R-:W-:Y:S02]  /*01d0*/  @P3 SEL R8, R8, 0x3f800000, P1 ;  /* 0x3f80000008083807 */ /* 0x000fe40000800000 */
[----:B------:R-:W-:Y:S01]  /*01e0*/  @P4 SEL R9, R9, 0x3f800000, P2 ;  /* 0x3f80000009094807 */ /* 0x000fe20001000000 */
[----:B------:R-:W-:Y:S06]  /*01f0*/  @P0 EXIT ;  /* 0x000000000000094d */ /* 0x000fec0003800000 */
[----:B------:R-:W-:Y:S01]  /*0200*/  STG.E.64 desc[UR4][R2.64], R8 ;  /* 0x0000000802007986 */ /* 0x000fe2000c101b04 */
[----:B------:R-:W-:Y:S05]  /*0210*/  EXIT ;  /* 0x000000000000794d */ /* 0x000fea0003800000 */
.L_x_2:
[----:B------:R-:W-:-:S00]  /*0220*/  BRA `(.L_x_2) ;  /* 0xfffffffc00fc7947 */ /* 0x000fc0000383ffff */
[----:B------:R-:W-:-:S00]  /*0230*/  NOP ;  /* 0x0000000000007918 */ /* 0x000fc00000000000 */
        /* <DEDUP_REMOVED lines=12> */
.L_x_3:


//--------------------- .nv.constant0.triton_poi_fused_add_clamp_div_0 --------------------------
	.section	.nv.constant0.triton_poi_fused_add_clamp_div_0,"a",@progbits
	.sectionflags	@""
	.align	4
.nv.constant0.triton_poi_fused_add_clamp_div_0:
	.zero		548
